//
// Generated by NVIDIA NVVM Compiler
//
// Compiler Build ID: CL-36424714
// Cuda compilation tools, release 13.0, V13.0.88
// Based on NVVM 20.0.0
//

.version 9.0
.target sm_100
.address_size 64

	// .globl	_Z11kernel_ndviPsS_S_ii
.const .align 4 .b8 off_x[32] = {255, 255, 255, 255, 0, 0, 0, 0, 1, 0, 0, 0, 1, 0, 0, 0, 1, 0, 0, 0, 0, 0, 0, 0, 255, 255, 255, 255, 255, 255, 255, 255};
.const .align 4 .b8 off_y[32] = {255, 255, 255, 255, 255, 255, 255, 255, 255, 255, 255, 255, 0, 0, 0, 0, 1, 0, 0, 0, 1, 0, 0, 0, 1};
// _ZZ12kernel_sobelPsPfiiE5sh_wi has been demoted

.visible .entry _Z11kernel_ndviPsS_S_ii(
	.param .u64 .ptr .align 1 _Z11kernel_ndviPsS_S_ii_param_0,
	.param .u64 .ptr .align 1 _Z11kernel_ndviPsS_S_ii_param_1,
	.param .u64 .ptr .align 1 _Z11kernel_ndviPsS_S_ii_param_2,
	.param .u32 _Z11kernel_ndviPsS_S_ii_param_3,
	.param .u32 _Z11kernel_ndviPsS_S_ii_param_4
)
{
	.reg .pred 	%p<4>;
	.reg .b16 	%rs<9>;
	.reg .b32 	%r<23>;
	.reg .b32 	%f<5>;
	.reg .b64 	%rd<12>;

	ld.param.u64 	%rd2, [_Z11kernel_ndviPsS_S_ii_param_0];
	ld.param.u64 	%rd3, [_Z11kernel_ndviPsS_S_ii_param_1];
	ld.param.u64 	%rd1, [_Z11kernel_ndviPsS_S_ii_param_2];
	ld.param.u32 	%r2, [_Z11kernel_ndviPsS_S_ii_param_3];
	ld.param.u32 	%r3, [_Z11kernel_ndviPsS_S_ii_param_4];
	cvta.to.global.u64 	%rd4, %rd3;
	cvta.to.global.u64 	%rd5, %rd2;
	mov.u32 	%r4, %ctaid.x;
	mov.u32 	%r5, %tid.x;
	mad.lo.s32 	%r6, %r4, 30, %r5;
	add.s32 	%r7, %r6, -1;
	mov.u32 	%r8, %ctaid.y;
	mov.u32 	%r9, %tid.y;
	mad.lo.s32 	%r10, %r8, 30, %r9;
	max.s32 	%r11, %r7, 1;
	add.s32 	%r12, %r2, -2;
	min.s32 	%r13, %r11, %r12;
	max.u32 	%r14, %r10, 2;
	add.s32 	%r15, %r14, -1;
	add.s32 	%r16, %r3, -2;
	min.s32 	%r17, %r15, %r16;
	mad.lo.s32 	%r1, %r17, %r2, %r13;
	mul.wide.u32 	%rd6, %r1, 2;
	add.s64 	%rd7, %rd5, %rd6;
	ld.global.u16 	%rs1, [%rd7];
	add.s64 	%rd8, %rd4, %rd6;
	ld.global.u16 	%rs6, [%rd8];
	setp.eq.s16 	%p1, %rs1, -9999;
	setp.eq.s16 	%p2, %rs6, -9999;
	mov.b16 	%rs8, -9999;
	or.pred  	%p3, %p1, %p2;
	@%p3 bra 	$L__BB0_2;
	cvt.s32.s16 	%r18, %rs1;
	cvt.s32.s16 	%r19, %rs6;
	sub.s32 	%r20, %r18, %r19;
	cvt.rn.f32.s32 	%f1, %r20;
	add.s32 	%r21, %r19, %r18;
	cvt.rn.f32.s32 	%f2, %r21;
	div.rn.f32 	%f3, %f1, %f2;
	mul.f32 	%f4, %f3, 0f447A0000;
	cvt.rzi.s32.f32 	%r22, %f4;
	cvt.u16.u32 	%rs7, %r22;
	add.s16 	%rs8, %rs7, 1000;
$L__BB0_2:
	cvta.to.global.u64 	%rd9, %rd1;
	add.s64 	%rd11, %rd9, %rd6;
	st.global.u16 	[%rd11], %rs8;
	ret;

}
	// .globl	_Z12kernel_sobelPsPfii
.visible .entry _Z12kernel_sobelPsPfii(
	.param .u64 .ptr .align 1 _Z12kernel_sobelPsPfii_param_0,
	.param .u64 .ptr .align 1 _Z12kernel_sobelPsPfii_param_1,
	.param .u32 _Z12kernel_sobelPsPfii_param_2,
	.param .u32 _Z12kernel_sobelPsPfii_param_3
)
{
	.reg .pred 	%p<8>;
	.reg .b16 	%rs<6>;
	.reg .b32 	%r<46>;
	.reg .b32 	%f<6>;
	.reg .b64 	%rd<9>;
	// demoted variable
	.shared .align 2 .b8 _ZZ12kernel_sobelPsPfiiE5sh_wi[2048];
	ld.param.u64 	%rd2, [_Z12kernel_sobelPsPfii_param_0];
	ld.param.u64 	%rd1, [_Z12kernel_sobelPsPfii_param_1];
	ld.param.u32 	%r3, [_Z12kernel_sobelPsPfii_param_2];
	ld.param.u32 	%r4, [_Z12kernel_sobelPsPfii_param_3];
	cvta.to.global.u64 	%rd3, %rd2;
	mov.u32 	%r5, %ctaid.x;
	mov.u32 	%r6, %tid.x;
	mad.lo.s32 	%r7, %r5, 30, %r6;
	add.s32 	%r8, %r7, -1;
	mov.u32 	%r9, %ctaid.y;
	mov.u32 	%r10, %tid.y;
	mad.lo.s32 	%r11, %r9, 30, %r10;
	max.s32 	%r12, %r8, 1;
	add.s32 	%r13, %r3, -2;
	min.s32 	%r14, %r12, %r13;
	max.u32 	%r15, %r11, 2;
	add.s32 	%r16, %r15, -1;
	add.s32 	%r17, %r4, -2;
	min.s32 	%r18, %r16, %r17;
	mad.lo.s32 	%r1, %r18, %r3, %r14;
	mov.u32 	%r19, %ntid.y;
	mad.lo.s32 	%r20, %r10, %r19, %r6;
	mul.wide.u32 	%rd4, %r1, 2;
	add.s64 	%rd5, %rd3, %rd4;
	ld.global.u16 	%rs1, [%rd5];
	shl.b32 	%r21, %r20, 1;
	mov.u32 	%r22, _ZZ12kernel_sobelPsPfiiE5sh_wi;
	add.s32 	%r2, %r22, %r21;
	st.shared.u16 	[%r2], %rs1;
	bar.sync 	0;
	setp.eq.s32 	%p1, %r6, 0;
	setp.eq.s32 	%p2, %r6, 31;
	or.pred  	%p3, %p1, %p2;
	setp.eq.s32 	%p4, %r10, 0;
	or.pred  	%p5, %p4, %p3;
	setp.eq.s32 	%p6, %r10, 31;
	or.pred  	%p7, %p6, %p5;
	@%p7 bra 	$L__BB1_2;
	cvta.to.global.u64 	%rd6, %rd1;
	mov.u32 	%r23, %ntid.x;
	shl.b32 	%r24, %r23, 1;
	xor.b32  	%r25, %r24, -2;
	add.s32 	%r26, %r2, %r25;
	ld.shared.s16 	%r27, [%r26];
	ld.shared.s16 	%r28, [%r26+4];
	ld.shared.u16 	%rs2, [%r2+-2];
	ld.shared.u16 	%rs3, [%r2+2];
	mul.wide.s16 	%r29, %rs3, 2;
	add.s32 	%r30, %r2, %r24;
	ld.shared.s16 	%r31, [%r30+-2];
	ld.shared.s16 	%r32, [%r30+2];
	mul.wide.s16 	%r33, %rs2, 2;
	add.s32 	%r34, %r33, %r27;
	add.s32 	%r35, %r29, %r28;
	add.s32 	%r36, %r34, %r31;
	sub.s32 	%r37, %r35, %r36;
	add.s32 	%r38, %r37, %r32;
	cvt.rn.f32.s32 	%f1, %r38;
	ld.shared.u16 	%rs4, [%r26+2];
	mul.wide.s16 	%r39, %rs4, 2;
	ld.shared.u16 	%rs5, [%r30];
	add.s32 	%r40, %r39, %r27;
	add.s32 	%r41, %r40, %r28;
	mul.wide.s16 	%r42, %rs5, 2;
	add.s32 	%r43, %r42, %r31;
	add.s32 	%r44, %r43, %r32;
	sub.s32 	%r45, %r41, %r44;
	cvt.rn.f32.s32 	%f2, %r45;
	mul.f32 	%f3, %f2, %f2;
	fma.rn.f32 	%f4, %f1, %f1, %f3;
	sqrt.rn.f32 	%f5, %f4;
	mul.wide.u32 	%rd7, %r1, 4;
	add.s64 	%rd8, %rd6, %rd7;
	st.global.f32 	[%rd8], %f5;
$L__BB1_2:
	ret;

}


// ===== COMPILED SASS (sm_100) =====

	.target	sm_100

	.elftype	@"ET_EXEC"


//--------------------- .note.nv.tkinfo           --------------------------
	.section	.note.nv.tkinfo,"",@"SHT_NOTE"
	.sectionflags	@"SHF_NOTE_NV_TKINFO"
	.tkinfo
        /*0018*/ 	.word	0x00000002
        /*0030*/ 	.string	""
        /*0030*/ 	.string	"ptxas"
        /*0030*/ 	.string	"Cuda compilation tools, release 13.0, V13.0.88"
        /*0030*/ 	.string	"Build cuda_13.0.r13.0/compiler.36424714_0"
        /*0030*/ 	.string	"-arch sm_100 -m 64 "



//--------------------- .note.nv.cuinfo           --------------------------
	.section	.note.nv.cuinfo,"",@"SHT_NOTE"
	.sectionflags	@"SHF_NOTE_NV_CUINFO"
        /*0018*/ 	.short	0x0002
        /*001a*/ 	.short	0x0064
        /*001c*/ 	.short	0x0082
	.zero		2


//--------------------- .nv.info                  --------------------------
	.section	.nv.info,"",@"SHT_CUDA_INFO"
	.align	4


	//----- nvinfo : EIATTR_REGCOUNT
	.align		4
        /*0000*/ 	.byte	0x04, 0x2f
        /*0002*/ 	.short	(.L_3 - .L_2)
	.align		4
.L_2:
        /*0004*/ 	.word	index@(_Z11kernel_ndviPsS_S_ii)
        /*0008*/ 	.word	0x00000010


	//----- nvinfo : EIATTR_FRAME_SIZE
	.align		4
.L_3:
        /*000c*/ 	.byte	0x04, 0x11
        /*000e*/ 	.short	(.L_5 - .L_4)
	.align		4
.L_4:
        /*0010*/ 	.word	index@($__internal_1_$__cuda_sm3x_div_rn_noftz_f32_slowpath)
        /*0014*/ 	.word	0x00000000


	//----- nvinfo : EIATTR_FRAME_SIZE
	.align		4
.L_5:
        /*0018*/ 	.byte	0x04, 0x11
        /*001a*/ 	.short	(.L_7 - .L_6)
	.align		4
.L_6:
        /*001c*/ 	.word	index@(_Z11kernel_ndviPsS_S_ii)
        /*0020*/ 	.word	0x00000000


	//----- nvinfo : EIATTR_REGCOUNT
	.align		4
.L_7:
        /*0024*/ 	.byte	0x04, 0x2f
        /*0026*/ 	.short	(.L_9 - .L_8)
	.align		4
.L_8:
        /*0028*/ 	.word	index@(_Z12kernel_sobelPsPfii)
        /*002c*/ 	.word	0x00000010


	//----- nvinfo : EIATTR_FRAME_SIZE
	.align		4
.L_9:
        /*0030*/ 	.byte	0x04, 0x11
        /*0032*/ 	.short	(.L_11 - .L_10)
	.align		4
.L_10:
        /*0034*/ 	.word	index@($__internal_0_$__cuda_sm20_sqrt_rn_f32_slowpath)
        /*0038*/ 	.word	0x00000000


	//----- nvinfo : EIATTR_FRAME_SIZE
	.align		4
.L_11:
        /*003c*/ 	.byte	0x04, 0x11
        /*003e*/ 	.short	(.L_13 - .L_12)
	.align		4
.L_12:
        /*0040*/ 	.word	index@(_Z12kernel_sobelPsPfii)
        /*0044*/ 	.word	0x00000000


	//----- nvinfo : EIATTR_MIN_STACK_SIZE
	.align		4
.L_13:
        /*0048*/ 	.byte	0x04, 0x12
        /*004a*/ 	.short	(.L_15 - .L_14)
	.align		4
.L_14:
        /*004c*/ 	.word	index@(_Z12kernel_sobelPsPfii)
        /*0050*/ 	.word	0x00000000


	//----- nvinfo : EIATTR_MIN_STACK_SIZE
	.align		4
.L_15:
        /*0054*/ 	.byte	0x04, 0x12
        /*0056*/ 	.short	(.L_17 - .L_16)
	.align		4
.L_16:
        /*0058*/ 	.word	index@(_Z11kernel_ndviPsS_S_ii)
        /*005c*/ 	.word	0x00000000
.L_17:


//--------------------- .nv.compat                --------------------------
	.section	.nv.compat,"",@"SHT_CUDA_COMPAT_INFO"
	.align	4
        /*0000*/ 	.byte	0x02, 0x09, 0x00, 0x00, 0x02, 0x02, 0x01, 0x00, 0x02, 0x05, 0x05, 0x00, 0x03, 0x07, 0x01, 0x01
        /*0010*/ 	.byte	0x02, 0x03, 0x00, 0x00, 0x02, 0x06, 0x01, 0x00, 0x04, 0x0b, 0x08, 0x00, 0x01, 0x00, 0x00, 0x00
        /*0020*/ 	.byte	0x00, 0x00, 0x00, 0x00


//--------------------- .nv.info._Z12kernel_sobelPsPfii --------------------------
	.section	.nv.info._Z12kernel_sobelPsPfii,"",@"SHT_CUDA_INFO"
	.sectionflags	@""
	.align	4


	//----- nvinfo : EIATTR_CUDA_API_VERSION
	.align		4
        /*0000*/ 	.byte	0x04, 0x37
        /*0002*/ 	.short	(.L_19 - .L_18)
.L_18:
        /*0004*/ 	.word	0x00000082


	//----- nvinfo : EIATTR_KPARAM_INFO
	.align		4
.L_19:
        /*0008*/ 	.byte	0x04, 0x17
        /*000a*/ 	.short	(.L_21 - .L_20)
.L_20:
        /*000c*/ 	.word	0x00000000
        /*0010*/ 	.short	0x0003
        /*0012*/ 	.short	0x0014
        /*0014*/ 	.byte	0x00, 0xf0, 0x11, 0x00


	//----- nvinfo : EIATTR_KPARAM_INFO
	.align		4
.L_21:
        /*0018*/ 	.byte	0x04, 0x17
        /*001a*/ 	.short	(.L_23 - .L_22)
.L_22:
        /*001c*/ 	.word	0x00000000
        /*0020*/ 	.short	0x0002
        /*0022*/ 	.short	0x0010
        /*0024*/ 	.byte	0x00, 0xf0, 0x11, 0x00


	//----- nvinfo : EIATTR_KPARAM_INFO
	.align		4
.L_23:
        /*0028*/ 	.byte	0x04, 0x17
        /*002a*/ 	.short	(.L_25 - .L_24)
.L_24:
        /*002c*/ 	.word	0x00000000
        /*0030*/ 	.short	0x0001
        /*0032*/ 	.short	0x0008
        /*0034*/ 	.byte	0x00, 0xf5, 0x21, 0x00


	//----- nvinfo : EIATTR_KPARAM_INFO
	.align		4
.L_25:
        /*0038*/ 	.byte	0x04, 0x17
        /*003a*/ 	.short	(.L_27 - .L_26)
.L_26:
        /*003c*/ 	.word	0x00000000
        /*0040*/ 	.short	0x0000
        /*0042*/ 	.short	0x0000
        /*0044*/ 	.byte	0x00, 0xf5, 0x21, 0x00


	//----- nvinfo : EIATTR_SPARSE_MMA_MASK
	.align		4
.L_27:
        /*0048*/ 	.byte	0x03, 0x50
        /*004a*/ 	.short	0x0000


	//----- nvinfo : EIATTR_MAXREG_COUNT
	.align		4
        /*004c*/ 	.byte	0x03, 0x1b
        /*004e*/ 	.short	0x00ff


	//----- nvinfo : EIATTR_NUM_BARRIERS
	.align		4
        /*0050*/ 	.byte	0x02, 0x4c
        /*0052*/ 	.byte	0x01
	.zero		1


	//----- nvinfo : EIATTR_MERCURY_ISA_VERSION
	.align		4
        /*0054*/ 	.byte	0x03, 0x5f
        /*0056*/ 	.short	0x0101


	//----- nvinfo : EIATTR_VRC_CTA_INIT_COUNT
	.align		4
        /*0058*/ 	.byte	0x02, 0x4a
	.zero		1
	.zero		1


	//----- nvinfo : EIATTR_EXIT_INSTR_OFFSETS
	.align		4
        /*005c*/ 	.byte	0x04, 0x1c
        /*005e*/ 	.short	(.L_29 - .L_28)


	//   ....[0]....
.L_28:
        /*0060*/ 	.word	0x000001f0


	//   ....[1]....
        /*0064*/ 	.word	0x000004d0


	//----- nvinfo : EIATTR_CRS_STACK_SIZE
	.align		4
.L_29:
        /*0068*/ 	.byte	0x04, 0x1e
        /*006a*/ 	.short	(.L_31 - .L_30)
.L_30:
        /*006c*/ 	.word	0x00000000


	//----- nvinfo : EIATTR_CBANK_PARAM_SIZE
	.align		4
.L_31:
        /*0070*/ 	.byte	0x03, 0x19
        /*0072*/ 	.short	0x0018


	//----- nvinfo : EIATTR_PARAM_CBANK
	.align		4
        /*0074*/ 	.byte	0x04, 0x0a
        /*0076*/ 	.short	(.L_33 - .L_32)
	.align		4
.L_32:
        /*0078*/ 	.word	index@(.nv.constant0._Z12kernel_sobelPsPfii)
        /*007c*/ 	.short	0x0380
        /*007e*/ 	.short	0x0018


	//----- nvinfo : EIATTR_SW_WAR
	.align		4
.L_33:
        /*0080*/ 	.byte	0x04, 0x36
        /*0082*/ 	.short	(.L_35 - .L_34)
.L_34:
        /*0084*/ 	.word	0x00000008
.L_35:


//--------------------- .nv.info._Z11kernel_ndviPsS_S_ii --------------------------
	.section	.nv.info._Z11kernel_ndviPsS_S_ii,"",@"SHT_CUDA_INFO"
	.sectionflags	@""
	.align	4


	//----- nvinfo : EIATTR_CUDA_API_VERSION
	.align		4
        /*0000*/ 	.byte	0x04, 0x37
        /*0002*/ 	.short	(.L_37 - .L_36)
.L_36:
        /*0004*/ 	.word	0x00000082


	//----- nvinfo : EIATTR_KPARAM_INFO
	.align		4
.L_37:
        /*0008*/ 	.byte	0x04, 0x17
        /*000a*/ 	.short	(.L_39 - .L_38)
.L_38:
        /*000c*/ 	.word	0x00000000
        /*0010*/ 	.short	0x0004
        /*0012*/ 	.short	0x001c
        /*0014*/ 	.byte	0x00, 0xf0, 0x11, 0x00


	//----- nvinfo : EIATTR_KPARAM_INFO
	.align		4
.L_39:
        /*0018*/ 	.byte	0x04, 0x17
        /*001a*/ 	.short	(.L_41 - .L_40)
.L_40:
        /*001c*/ 	.word	0x00000000
        /*0020*/ 	.short	0x0003
        /*0022*/ 	.short	0x0018
        /*0024*/ 	.byte	0x00, 0xf0, 0x11, 0x00


	//----- nvinfo : EIATTR_KPARAM_INFO
	.align		4
.L_41:
        /*0028*/ 	.byte	0x04, 0x17
        /*002a*/ 	.short	(.L_43 - .L_42)
.L_42:
        /*002c*/ 	.word	0x00000000
        /*0030*/ 	.short	0x0002
        /*0032*/ 	.short	0x0010
        /*0034*/ 	.byte	0x00, 0xf5, 0x21, 0x00


	//----- nvinfo : EIATTR_KPARAM_INFO
	.align		4
.L_43:
        /*0038*/ 	.byte	0x04, 0x17
        /*003a*/ 	.short	(.L_45 - .L_44)
.L_44:
        /*003c*/ 	.word	0x00000000
        /*0040*/ 	.short	0x0001
        /*0042*/ 	.short	0x0008
        /*0044*/ 	.byte	0x00, 0xf5, 0x21, 0x00


	//----- nvinfo : EIATTR_KPARAM_INFO
	.align		4
.L_45:
        /*0048*/ 	.byte	0x04, 0x17
        /*004a*/ 	.short	(.L_47 - .L_46)
.L_46:
        /*004c*/ 	.word	0x00000000
        /*0050*/ 	.short	0x0000
        /*0052*/ 	.short	0x0000
        /*0054*/ 	.byte	0x00, 0xf5, 0x21, 0x00


	//----- nvinfo : EIATTR_SPARSE_MMA_MASK
	.align		4
.L_47:
        /*0058*/ 	.byte	0x03, 0x50
        /*005a*/ 	.short	0x0000


	//----- nvinfo : EIATTR_MAXREG_COUNT
	.align		4
        /*005c*/ 	.byte	0x03, 0x1b
        /*005e*/ 	.short	0x00ff


	//----- nvinfo : EIATTR_MERCURY_ISA_VERSION
	.align		4
        /*0060*/ 	.byte	0x03, 0x5f
        /*0062*/ 	.short	0x0101


	//----- nvinfo : EIATTR_VRC_CTA_INIT_COUNT
	.align		4
        /*0064*/ 	.byte	0x02, 0x4a
	.zero		1
	.zero		1


	//----- nvinfo : EIATTR_EXIT_INSTR_OFFSETS
	.align		4
        /*0068*/ 	.byte	0x04, 0x1c
        /*006a*/ 	.short	(.L_49 - .L_48)


	//   ....[0]....
.L_48:
        /*006c*/ 	.word	0x00000350


	//----- nvinfo : EIATTR_CRS_STACK_SIZE
	.align		4
.L_49:
        /*0070*/ 	.byte	0x04, 0x1e
        /*0072*/ 	.short	(.L_51 - .L_50)
.L_50:
        /*0074*/ 	.word	0x00000000


	//----- nvinfo : EIATTR_CBANK_PARAM_SIZE
	.align		4
.L_51:
        /*0078*/ 	.byte	0x03, 0x19
        /*007a*/ 	.short	0x0020


	//----- nvinfo : EIATTR_PARAM_CBANK
	.align		4
        /*007c*/ 	.byte	0x04, 0x0a
        /*007e*/ 	.short	(.L_53 - .L_52)
	.align		4
.L_52:
        /*0080*/ 	.word	index@(.nv.constant0._Z11kernel_ndviPsS_S_ii)
        /*0084*/ 	.short	0x0380
        /*0086*/ 	.short	0x0020


	//----- nvinfo : EIATTR_SW_WAR
	.align		4
.L_53:
        /*0088*/ 	.byte	0x04, 0x36
        /*008a*/ 	.short	(.L_55 - .L_54)
.L_54:
        /*008c*/ 	.word	0x00000008
.L_55:


//--------------------- .nv.callgraph             --------------------------
	.section	.nv.callgraph,"",@"SHT_CUDA_CALLGRAPH"
	.align	4
	.sectionentsize	8
	.align		4
        /*0000*/ 	.word	0x00000000
	.align		4
        /*0004*/ 	.word	0xffffffff
	.align		4
        /*0008*/ 	.word	0x00000000
	.align		4
        /*000c*/ 	.word	0xfffffffe
	.align		4
        /*0010*/ 	.word	0x00000000
	.align		4
        /*0014*/ 	.word	0xfffffffd
	.align		4
        /*0018*/ 	.word	0x00000000
	.align		4
        /*001c*/ 	.word	0xfffffffc


//--------------------- .nv.constant3             --------------------------
	.section	.nv.constant3,"a",@progbits
	.align	4
.nv.constant3:
	.type		off_x,@object
	.size		off_x,(off_y - off_x)
off_x:
        /*0000*/ 	.byte	0xff, 0xff, 0xff, 0xff, 0x00, 0x00, 0x00, 0x00, 0x01, 0x00, 0x00, 0x00, 0x01, 0x00, 0x00, 0x00
        /*0010*/ 	.byte	0x01, 0x00, 0x00, 0x00, 0x00, 0x00, 0x00, 0x00, 0xff, 0xff, 0xff, 0xff, 0xff, 0xff, 0xff, 0xff
	.type		off_y,@object
	.size		off_y,(.L_1 - off_y)
off_y:
        /*0020*/ 	.byte	0xff, 0xff, 0xff, 0xff, 0xff, 0xff, 0xff, 0xff, 0xff, 0xff, 0xff, 0xff, 0x00, 0x00, 0x00, 0x00
        /*0030*/ 	.byte	0x01, 0x00, 0x00, 0x00, 0x01, 0x00, 0x00, 0x00, 0x01, 0x00, 0x00, 0x00, 0x00, 0x00, 0x00, 0x00
.L_1:


//--------------------- .text._Z12kernel_sobelPsPfii --------------------------
	.section	.text._Z12kernel_sobelPsPfii,"ax",@progbits
	.align	128
        .global         _Z12kernel_sobelPsPfii
        .type           _Z12kernel_sobelPsPfii,@function
        .size           _Z12kernel_sobelPsPfii,(.L_x_21 - _Z12kernel_sobelPsPfii)
        .other          _Z12kernel_sobelPsPfii,@"STO_CUDA_ENTRY STV_DEFAULT"
_Z12kernel_sobelPsPfii:
.text._Z12kernel_sobelPsPfii:
[----:B------:R-:W-:Y:S01]  /*0000*/  LDC R1, c[0x0][0x37c] ;  /* 0x0000df00ff017b82 */ /* 0x000fe20000000800 */
[----:B------:R-:W0:Y:S07]  /*0010*/  S2R R0, SR_CTAID.X ;  /* 0x0000000000007919 */ /* 0x000e2e0000002500 */
[----:B------:R-:W1:Y:S01]  /*0020*/  LDC.64 R10, c[0x0][0x390] ;  /* 0x0000e400ff0a7b82 */ /* 0x000e620000000a00 */
[----:B------:R-:W-:Y:S01]  /*0030*/  IMAD.MOV.U32 R3, RZ, RZ, 0x1 ;  /* 0x00000001ff037424 */ /* 0x000fe200078e00ff */
[----:B------:R-:W2:Y:S01]  /*0040*/  LDCU.64 UR6, c[0x0][0x358] ;  /* 0x00006b00ff0677ac */ /* 0x000ea20008000a00 */
[----:B------:R-:W0:Y:S01]  /*0050*/  S2R R9, SR_TID.X ;  /* 0x0000000000097919 */ /* 0x000e220000002100 */
[----:B------:R-:W3:Y:S04]  /*0060*/  S2R R2, SR_CTAID.Y ;  /* 0x0000000000027919 */ /* 0x000ee80000002600 */
[----:B------:R-:W4:Y:S01]  /*0070*/  LDC.64 R4, c[0x0][0x380] ;  /* 0x0000e000ff047b82 */ /* 0x000f220000000a00 */
[----:B------:R-:W3:Y:S01]  /*0080*/  S2R R6, SR_TID.Y ;  /* 0x0000000000067919 */ /* 0x000ee20000002200 */
[----:B-1----:R-:W-:-:S02]  /*0090*/  VIADD R7, R11, 0xfffffffe ;  /* 0xfffffffe0b077836 */ /* 0x002fc40000000000 */
[----:B0-----:R-:W-:-:S05]  /*00a0*/  IMAD R0, R0, 0x1e, R9 ;  /* 0x0000001e00007824 */ /* 0x001fca00078e0209 */
[----:B------:R-:W-:Y:S01]  /*00b0*/  VIADDMNMX R3, R0, -R3, 0x1, !PT ;  /* 0x0000000100037446 */ /* 0x000fe20007800903 */
[----:B---3--:R-:W-:-:S03]  /*00c0*/  IMAD R2, R2, 0x1e, R6 ;  /* 0x0000001e02027824 */ /* 0x008fc600078e0206 */
[----:B------:R-:W-:Y:S02]  /*00d0*/  VIADDMNMX R3, R10, 0xfffffffe, R3, PT ;  /* 0xfffffffe0a037846 */ /* 0x000fe40003800103 */
[----:B------:R-:W-:-:S04]  /*00e0*/  VIMNMX.U32 R2, PT, PT, R2, 0x2, !PT ;  /* 0x0000000202027848 */ /* 0x000fc80007fe0000 */
[----:B------:R-:W-:-:S05]  /*00f0*/  VIADDMNMX R2, R2, 0xffffffff, R7, PT ;  /* 0xffffffff02027846 */ /* 0x000fca0003800107 */
[----:B------:R-:W-:-:S04]  /*0100*/  IMAD R2, R2, R10, R3 ;  /* 0x0000000a02027224 */ /* 0x000fc800078e0203 */
[----:B----4-:R-:W-:-:S06]  /*0110*/  IMAD.WIDE.U32 R4, R2, 0x2, R4 ;  /* 0x0000000202047825 */ /* 0x010fcc00078e0004 */
[----:B--2---:R-:W2:Y:S01]  /*0120*/  LDG.E.U16 R4, desc[UR6][R4.64] ;  /* 0x0000000604047981 */ /* 0x004ea2000c1e1500 */
[----:B------:R-:W0:Y:S01]  /*0130*/  S2UR UR5, SR_CgaCtaId ;  /* 0x00000000000579c3 */ /* 0x000e220000008800 */
[----:B------:R-:W1:Y:S01]  /*0140*/  LDCU UR8, c[0x0][0x364] ;  /* 0x00006c80ff0877ac */ /* 0x000e620008000800 */
[----:B------:R-:W-:Y:S01]  /*0150*/  ISETP.NE.AND P0, PT, R9, 0x1f, PT ;  /* 0x0000001f0900780c */ /* 0x000fe20003f05270 */
[----:B------:R-:W-:-:S03]  /*0160*/  UMOV UR4, 0x400 ;  /* 0x0000040000047882 */ /* 0x000fc60000000000 */
[----:B------:R-:W-:-:S04]  /*0170*/  ISETP.EQ.OR P0, PT, R9, RZ, !P0 ;  /* 0x000000ff0900720c */ /* 0x000fc80004702670 */
[----:B------:R-:W-:-:S04]  /*0180*/  ISETP.EQ.OR P0, PT, R6, RZ, P0 ;  /* 0x000000ff0600720c */ /* 0x000fc80000702670 */
[C---:B------:R-:W-:Y:S01]  /*0190*/  ISETP.EQ.OR P0, PT, R6.reuse, 0x1f, P0 ;  /* 0x0000001f0600780c */ /* 0x040fe20000702670 */
[----:B-1----:R-:W-:Y:S01]  /*01a0*/  IMAD R0, R6, UR8, R9 ;  /* 0x0000000806007c24 */ /* 0x002fe2000f8e0209 */
[----:B0-----:R-:W-:-:S06]  /*01b0*/  ULEA UR4, UR5, UR4, 0x18 ;  /* 0x0000000405047291 */ /* 0x001fcc000f8ec0ff */
[----:B------:R-:W-:-:S05]  /*01c0*/  LEA R3, R0, UR4, 0x1 ;  /* 0x0000000400037c11 */ /* 0x000fca000f8e08ff */
[----:B--2---:R0:W-:Y:S01]  /*01d0*/  STS.U16 [R3], R4 ;  /* 0x0000000403007388 */ /* 0x0041e20000000400 */
[----:B------:R-:W-:Y:S06]  /*01e0*/  BAR.SYNC.DEFER_BLOCKING 0x0 ;  /* 0x0000000000007b1d */ /* 0x000fec0000010000 */
[----:B------:R-:W-:Y:S05]  /*01f0*/  @P0 EXIT ;  /* 0x000000000000094d */ /* 0x000fea0003800000 */
[----:B------:R-:W1:Y:S01]  /*0200*/  LDCU UR4, c[0x0][0x360] ;  /* 0x00006c00ff0477ac */ /* 0x000e620008000800 */
[----:B------:R-:W-:Y:S01]  /*0210*/  LDS.U16 R6, [R3+0x2] ;  /* 0x0000020003067984 */ /* 0x000fe20000000400 */
[----:B------:R-:W-:Y:S03]  /*0220*/  BSSY.RECONVERGENT B0, `(.L_x_0) ;  /* 0x0000027000007945 */ /* 0x000fe60003800200 */
[----:B------:R-:W2:Y:S01]  /*0230*/  LDS.U16 R5, [R3+-0x2] ;  /* 0xfffffe0003057984 */ /* 0x000ea20000000400 */
[----:B-1----:R-:W-:-:S04]  /*0240*/  USHF.L.U32 UR4, UR4, 0x1, URZ ;  /* 0x0000000104047899 */ /* 0x002fc800080006ff */
[----:B------:R-:W-:-:S05]  /*0250*/  ULOP3.LUT UR5, UR4, 0xfffffffe, URZ, 0x3c, !UPT ;  /* 0xfffffffe04057892 */ /* 0x000fca000f8e3cff */
[----:B------:R-:W1:Y:S04]  /*0260*/  LDS.U16 R10, [R3+UR4] ;  /* 0x00000004030a7984 */ /* 0x000e680008000400 */
[----:B------:R-:W3:Y:S04]  /*0270*/  LDS.U16 R9, [R3+UR5+0x2] ;  /* 0x0000020503097984 */ /* 0x000ee80008000400 */
[----:B------:R-:W-:Y:S04]  /*0280*/  LDS.S16 R7, [R3+UR4+-0x2] ;  /* 0xfffffe0403077984 */ /* 0x000fe80008000600 */
[----:B------:R-:W4:Y:S04]  /*0290*/  LDS.S16 R0, [R3+UR5] ;  /* 0x0000000503007984 */ /* 0x000f280008000600 */
[----:B------:R-:W5:Y:S01]  /*02a0*/  LDS.S16 R8, [R3+UR4+0x2] ;  /* 0x0000020403087984 */ /* 0x000f620008000600 */
[----:B--2---:R-:W-:-:S03]  /*02b0*/  PRMT R11, R5, 0x9910, RZ ;  /* 0x00009910050b7816 */ /* 0x004fc600000000ff */
[----:B0-----:R4:W0:Y:S01]  /*02c0*/  LDS.S16 R4, [R3+UR5+0x4] ;  /* 0x0000040503047984 */ /* 0x0018220008000600 */
[----:B-1----:R-:W-:Y:S02]  /*02d0*/  PRMT R10, R10, 0x9910, RZ ;  /* 0x000099100a0a7816 */ /* 0x002fe400000000ff */
[----:B---3--:R-:W-:Y:S02]  /*02e0*/  PRMT R13, R9, 0x9910, RZ ;  /* 0x00009910090d7816 */ /* 0x008fe400000000ff */
[----:B------:R-:W-:Y:S02]  /*02f0*/  PRMT R9, R6, 0x9910, RZ ;  /* 0x0000991006097816 */ /* 0x000fe400000000ff */
[----:B------:R-:W-:Y:S01]  /*0300*/  MOV R6, R10 ;  /* 0x0000000a00067202 */ /* 0x000fe20000000f00 */
[----:B----4-:R-:W-:-:S04]  /*0310*/  IMAD R3, R13, 0x2, R0 ;  /* 0x000000020d037824 */ /* 0x010fc800078e0200 */
[----:B------:R-:W-:Y:S01]  /*0320*/  IMAD R5, R6, 0x2, R7 ;  /* 0x0000000206057824 */ /* 0x000fe200078e0207 */
[----:B------:R-:W-:-:S03]  /*0330*/  LEA R6, R11, R0, 0x1 ;  /* 0x000000000b067211 */ /* 0x000fc600078e08ff */
[----:B-----5:R-:W-:Y:S01]  /*0340*/  IMAD.IADD R5, R8, 0x1, R5 ;  /* 0x0000000108057824 */ /* 0x020fe200078e0205 */
[----:B0-----:R-:W-:-:S04]  /*0350*/  LEA R0, R9, R4, 0x1 ;  /* 0x0000000409007211 */ /* 0x001fc800078e08ff */
[----:B------:R-:W-:Y:S02]  /*0360*/  IADD3 R3, PT, PT, -R5, R3, R4 ;  /* 0x0000000305037210 */ /* 0x000fe40007ffe104 */
[----:B------:R-:W-:Y:S02]  /*0370*/  IADD3 R7, PT, PT, R0, -R6, -R7 ;  /* 0x8000000600077210 */ /* 0x000fe40007ffe807 */
[----:B------:R-:W-:Y:S02]  /*0380*/  I2FP.F32.S32 R3, R3 ;  /* 0x0000000300037245 */ /* 0x000fe40000201400 */
[----:B------:R-:W-:-:S03]  /*0390*/  IADD3 R7, PT, PT, R8, R7, RZ ;  /* 0x0000000708077210 */ /* 0x000fc60007ffe0ff */
[----:B------:R-:W-:Y:S01]  /*03a0*/  FMUL R0, R3, R3 ;  /* 0x0000000303007220 */ /* 0x000fe20000400000 */
[----:B------:R-:W-:-:S05]  /*03b0*/  I2FP.F32.S32 R7, R7 ;  /* 0x0000000700077245 */ /* 0x000fca0000201400 */
[----:B------:R-:W-:-:S04]  /*03c0*/  FFMA R0, R7, R7, R0 ;  /* 0x0000000707007223 */ /* 0x000fc80000000000 */
[----:B------:R-:W-:Y:S01]  /*03d0*/  VIADD R4, R0, 0xf3000000 ;  /* 0xf300000000047836 */ /* 0x000fe20000000000 */
[----:B------:R0:W1:Y:S04]  /*03e0*/  MUFU.RSQ R3, R0 ;  /* 0x0000000000037308 */ /* 0x0000680000001400 */
[----:B------:R-:W-:-:S13]  /*03f0*/  ISETP.GT.U32.AND P0, PT, R4, 0x727fffff, PT ;  /* 0x727fffff0400780c */ /* 0x000fda0003f04070 */
[----:B01----:R-:W-:Y:S05]  /*0400*/  @!P0 BRA `(.L_x_1) ;  /* 0x0000000000108947 */ /* 0x003fea0003800000 */
[----:B------:R-:W-:-:S07]  /*0410*/  MOV R8, 0x430 ;  /* 0x0000043000087802 */ /* 0x000fce0000000f00 */
[----:B------:R-:W-:Y:S05]  /*0420*/  CALL.REL.NOINC `($__internal_0_$__cuda_sm20_sqrt_rn_f32_slowpath) ;  /* 0x00000000002c7944 */ /* 0x000fea0003c00000 */
[----:B------:R-:W-:Y:S01]  /*0430*/  MOV R7, R3 ;  /* 0x0000000300077202 */ /* 0x000fe20000000f00 */
[----:B------:R-:W-:Y:S06]  /*0440*/  BRA `(.L_x_2) ;  /* 0x0000000000107947 */ /* 0x000fec0003800000 */
.L_x_1:
[----:B------:R-:W-:Y:S01]  /*0450*/  FMUL.FTZ R7, R0, R3 ;  /* 0x0000000300077220 */ /* 0x000fe20000410000 */
[----:B------:R-:W-:-:S03]  /*0460*/  FMUL.FTZ R3, R3, 0.5 ;  /* 0x3f00000003037820 */ /* 0x000fc60000410000 */
[----:B------:R-:W-:-:S04]  /*0470*/  FFMA R0, -R7, R7, R0 ;  /* 0x0000000707007223 */ /* 0x000fc80000000100 */
[----:B------:R-:W-:-:S07]  /*0480*/  FFMA R7, R0, R3, R7 ;  /* 0x0000000300077223 */ /* 0x000fce0000000007 */
.L_x_2:
[----:B------:R-:W-:Y:S05]  /*0490*/  BSYNC.RECONVERGENT B0 ;  /* 0x0000000000007941 */ /* 0x000fea0003800200 */
.L_x_0:
[----:B------:R-:W0:Y:S02]  /*04a0*/  LDC.64 R4, c[0x0][0x388] ;  /* 0x0000e200ff047b82 */ /* 0x000e240000000a00 */
[----:B0-----:R-:W-:-:S05]  /*04b0*/  IMAD.WIDE.U32 R2, R2, 0x4, R4 ;  /* 0x0000000402027825 */ /* 0x001fca00078e0004 */
[----:B------:R-:W-:Y:S01]  /*04c0*/  STG.E desc[UR6][R2.64], R7 ;  /* 0x0000000702007986 */ /* 0x000fe2000c101906 */
[----:B------:R-:W-:Y:S05]  /*04d0*/  EXIT ;  /* 0x000000000000794d */ /* 0x000fea0003800000 */
        .weak           $__internal_0_$__cuda_sm20_sqrt_rn_f32_slowpath
        .type           $__internal_0_$__cuda_sm20_sqrt_rn_f32_slowpath,@function
        .size           $__internal_0_$__cuda_sm20_sqrt_rn_f32_slowpath,(.L_x_21 - $__internal_0_$__cuda_sm20_sqrt_rn_f32_slowpath)
$__internal_0_$__cuda_sm20_sqrt_rn_f32_slowpath:
[----:B------:R-:W-:-:S13]  /*04e0*/  LOP3.LUT P0, RZ, R0, 0x7fffffff, RZ, 0xc0, !PT ;  /* 0x7fffffff00ff7812 */ /* 0x000fda000780c0ff */
[----:B------:R-:W-:Y:S01]  /*04f0*/  @!P0 IMAD.MOV.U32 R3, RZ, RZ, R0 ;  /* 0x000000ffff038224 */ /* 0x000fe200078e0000 */
[----:B------:R-:W-:Y:S06]  /*0500*/  @!P0 BRA `(.L_x_3) ;  /* 0x0000000000408947 */ /* 0x000fec0003800000 */
[----:B------:R-:W-:-:S13]  /*0510*/  FSETP.GEU.FTZ.AND P0, PT, R0, RZ, PT ;  /* 0x000000ff0000720b */ /* 0x000fda0003f1e000 */
[----:B------:R-:W-:Y:S01]  /*0520*/  @!P0 MOV R3, 0x7fffffff ;  /* 0x7fffffff00038802 */ /* 0x000fe20000000f00 */
[----:B------:R-:W-:Y:S06]  /*0530*/  @!P0 BRA `(.L_x_3) ;  /* 0x0000000000348947 */ /* 0x000fec0003800000 */
[----:B------:R-:W-:-:S13]  /*0540*/  FSETP.GTU.FTZ.AND P0, PT, |R0|, +INF , PT ;  /* 0x7f8000000000780b */ /* 0x000fda0003f1c200 */
[----:B------:R-:W-:Y:S01]  /*0550*/  @P0 FADD.FTZ R3, R0, 1 ;  /* 0x3f80000000030421 */ /* 0x000fe20000010000 */
[----:B------:R-:W-:Y:S06]  /*0560*/  @P0 BRA `(.L_x_3) ;  /* 0x0000000000280947 */ /* 0x000fec0003800000 */
[----:B------:R-:W-:-:S13]  /*0570*/  FSETP.NEU.FTZ.AND P0, PT, |R0|, +INF , PT ;  /* 0x7f8000000000780b */ /* 0x000fda0003f1d200 */
[----:B------:R-:W-:-:S04]  /*0580*/  @P0 FFMA R4, R0, 1.84467440737095516160e+19, RZ ;  /* 0x5f80000000040823 */ /* 0x000fc800000000ff */
[----:B------:R-:W0:Y:S02]  /*0590*/  @P0 MUFU.RSQ R3, R4 ;  /* 0x0000000400030308 */ /* 0x000e240000001400 */
[----:B0-----:R-:W-:Y:S01]  /*05a0*/  @P0 FMUL.FTZ R5, R4, R3 ;  /* 0x0000000304050220 */ /* 0x001fe20000410000 */
[----:B------:R-:W-:Y:S01]  /*05b0*/  @P0 FMUL.FTZ R7, R3, 0.5 ;  /* 0x3f00000003070820 */ /* 0x000fe20000410000 */
[----:B------:R-:W-:Y:S02]  /*05c0*/  @!P0 IMAD.MOV.U32 R3, RZ, RZ, R0 ;  /* 0x000000ffff038224 */ /* 0x000fe400078e0000 */
[----:B------:R-:W-:-:S04]  /*05d0*/  @P0 FADD.FTZ R6, -R5, -RZ ;  /* 0x800000ff05060221 */ /* 0x000fc80000010100 */
[----:B------:R-:W-:-:S04]  /*05e0*/  @P0 FFMA R6, R5, R6, R4 ;  /* 0x0000000605060223 */ /* 0x000fc80000000004 */
[----:B------:R-:W-:-:S04]  /*05f0*/  @P0 FFMA R6, R6, R7, R5 ;  /* 0x0000000706060223 */ /* 0x000fc80000000005 */
[----:B------:R-:W-:-:S07]  /*0600*/  @P0 FMUL.FTZ R3, R6, 2.3283064365386962891e-10 ;  /* 0x2f80000006030820 */ /* 0x000fce0000410000 */
.L_x_3:
[----:B------:R-:W-:Y:S01]  /*0610*/  MOV R4, R8 ;  /* 0x0000000800047202 */ /* 0x000fe20000000f00 */
[----:B------:R-:W-:-:S04]  /*0620*/  IMAD.MOV.U32 R5, RZ, RZ, 0x0 ;  /* 0x00000000ff057424 */ /* 0x000fc800078e00ff */
[----:B------:R-:W-:Y:S05]  /*0630*/  RET.REL.NODEC R4 `(_Z12kernel_sobelPsPfii) ;  /* 0xfffffff804707950 */ /* 0x000fea0003c3ffff */
.L_x_4:
[----:B------:R-:W-:-:S00]  /*0640*/  BRA `(.L_x_4) ;  /* 0xfffffffc00fc7947 */ /* 0x000fc0000383ffff */
[----:B------:R-:W-:-:S00]  /*0650*/  NOP ;  /* 0x0000000000007918 */ /* 0x000fc00000000000 */
        /* <DEDUP_REMOVED lines=10> */
.L_x_21:


//--------------------- .text._Z11kernel_ndviPsS_S_ii --------------------------
	.section	.text._Z11kernel_ndviPsS_S_ii,"ax",@progbits
	.align	128
        .global         _Z11kernel_ndviPsS_S_ii
        .type           _Z11kernel_ndviPsS_S_ii,@function
        .size           _Z11kernel_ndviPsS_S_ii,(.L_x_22 - _Z11kernel_ndviPsS_S_ii)
        .other          _Z11kernel_ndviPsS_S_ii,@"STO_CUDA_ENTRY STV_DEFAULT"
_Z11kernel_ndviPsS_S_ii:
.text._Z11kernel_ndviPsS_S_ii:
        /* <DEDUP_REMOVED lines=10> */
[----:B0-----:R-:W-:-:S04]  /*00a0*/  IMAD R0, R0, 0x1e, R7 ;  /* 0x0000001e00007824 */ /* 0x001fc800078e0207 */
[----:B------:R-:W0:Y:S01]  /*00b0*/  LDC.64 R6, c[0x0][0x380] ;  /* 0x0000e000ff067b82 */ /* 0x000e220000000a00 */
[----:B---3--:R-:W-:Y:S01]  /*00c0*/  IMAD R8, R8, 0x1e, R9 ;  /* 0x0000001e08087824 */ /* 0x008fe200078e0209 */
[----:B------:R-:W-:-:S04]  /*00d0*/  VIADDMNMX R9, R0, -R11, 0x1, !PT ;  /* 0x0000000100097446 */ /* 0x000fc8000780090b */
[----:B------:R-:W-:Y:S02]  /*00e0*/  VIMNMX.U32 R8, PT, PT, R8, 0x2, !PT ;  /* 0x0000000208087848 */ /* 0x000fe40007fe0000 */
[----:B------:R-:W-:Y:S02]  /*00f0*/  VIADDMNMX R9, R2, 0xfffffffe, R9, PT ;  /* 0xfffffffe02097846 */ /* 0x000fe40003800109 */
[----:B------:R-:W-:-:S05]  /*0100*/  VIADDMNMX R3, R8, 0xffffffff, R3, PT ;  /* 0xffffffff08037846 */ /* 0x000fca0003800103 */
[----:B------:R-:W-:-:S04]  /*0110*/  IMAD R2, R3, R2, R9 ;  /* 0x0000000203027224 */ /* 0x000fc800078e0209 */
[----:B----4-:R-:W-:-:S04]  /*0120*/  IMAD.WIDE.U32 R4, R2, 0x2, R4 ;  /* 0x0000000202047825 */ /* 0x010fc800078e0004 */
[----:B0-----:R-:W-:Y:S02]  /*0130*/  IMAD.WIDE.U32 R6, R2, 0x2, R6 ;  /* 0x0000000202067825 */ /* 0x001fe400078e0006 */
[----:B--2---:R-:W2:Y:S04]  /*0140*/  LDG.E.U16 R4, desc[UR4][R4.64] ;  /* 0x0000000404047981 */ /* 0x004ea8000c1e1500 */
[----:B------:R-:W3:Y:S01]  /*0150*/  LDG.E.U16 R6, desc[UR4][R6.64] ;  /* 0x0000000406067981 */ /* 0x000ee2000c1e1500 */
[----:B------:R-:W-:Y:S01]  /*0160*/  BSSY.RECONVERGENT B0, `(.L_x_5) ;  /* 0x000001b000007945 */ /* 0x000fe20003800200 */
[----:B------:R-:W-:Y:S01]  /*0170*/  IMAD.MOV.U32 R0, RZ, RZ, 0xd8f1 ;  /* 0x0000d8f1ff007424 */ /* 0x000fe200078e00ff */
[----:B--2---:R-:W-:Y:S02]  /*0180*/  PRMT R9, R4, 0x9910, RZ ;  /* 0x0000991004097816 */ /* 0x004fe400000000ff */
[----:B---3--:R-:W-:-:S02]  /*0190*/  PRMT R8, R6, 0x9910, RZ ;  /* 0x0000991006087816 */ /* 0x008fc400000000ff */
[----:B------:R-:W-:-:S04]  /*01a0*/  ISETP.NE.AND P0, PT, R9, -0x270f, PT ;  /* 0xffffd8f10900780c */ /* 0x000fc80003f05270 */
[----:B------:R-:W-:-:S13]  /*01b0*/  ISETP.EQ.OR P0, PT, R8, -0x270f, !P0 ;  /* 0xffffd8f10800780c */ /* 0x000fda0004702670 */
[----:B------:R-:W-:Y:S05]  /*01c0*/  @P0 BRA `(.L_x_6) ;  /* 0x0000000000500947 */ /* 0x000fea0003800000 */
[C-C-:B------:R-:W-:Y:S01]  /*01d0*/  IMAD.IADD R0, R8.reuse, 0x1, R9.reuse ;  /* 0x0000000108007824 */ /* 0x140fe200078e0209 */
[----:B------:R-:W-:Y:S04]  /*01e0*/  BSSY.RECONVERGENT B1, `(.L_x_7) ;  /* 0x000000f000017945 */ /* 0x000fe80003800200 */
[----:B------:R-:W-:Y:S01]  /*01f0*/  I2FP.F32.S32 R3, R0 ;  /* 0x0000000000037245 */ /* 0x000fe20000201400 */
[----:B------:R-:W-:-:S03]  /*0200*/  IMAD.IADD R0, R8, 0x1, -R9 ;  /* 0x0000000108007824 */ /* 0x000fc600078e0a09 */
[----:B------:R-:W0:Y:S02]  /*0210*/  MUFU.RCP R4, R3 ;  /* 0x0000000300047308 */ /* 0x000e240000001000 */
[----:B------:R-:W-:-:S06]  /*0220*/  I2FP.F32.S32 R0, R0 ;  /* 0x0000000000007245 */ /* 0x000fcc0000201400 */
[----:B------:R-:W1:Y:S01]  /*0230*/  FCHK P0, R0, R3 ;  /* 0x0000000300007302 */ /* 0x000e620000000000 */
[----:B0-----:R-:W-:-:S04]  /*0240*/  FFMA R5, -R3, R4, 1 ;  /* 0x3f80000003057423 */ /* 0x001fc80000000104 */
[----:B------:R-:W-:-:S04]  /*0250*/  FFMA R5, R4, R5, R4 ;  /* 0x0000000504057223 */ /* 0x000fc80000000004 */
[----:B------:R-:W-:-:S04]  /*0260*/  FFMA R4, R0, R5, RZ ;  /* 0x0000000500047223 */ /* 0x000fc800000000ff */
[----:B------:R-:W-:-:S04]  /*0270*/  FFMA R6, -R3, R4, R0 ;  /* 0x0000000403067223 */ /* 0x000fc80000000100 */
[----:B------:R-:W-:Y:S01]  /*0280*/  FFMA R4, R5, R6, R4 ;  /* 0x0000000605047223 */ /* 0x000fe20000000004 */
[----:B-1----:R-:W-:Y:S06]  /*0290*/  @!P0 BRA `(.L_x_8) ;  /* 0x00000000000c8947 */ /* 0x002fec0003800000 */
[----:B------:R-:W-:-:S07]  /*02a0*/  MOV R4, 0x2c0 ;  /* 0x000002c000047802 */ /* 0x000fce0000000f00 */
[----:B------:R-:W-:Y:S05]  /*02b0*/  CALL.REL.NOINC `($__internal_1_$__cuda_sm3x_div_rn_noftz_f32_slowpath) ;  /* 0x0000000000287944 */ /* 0x000fea0003c00000 */
[----:B------:R-:W-:-:S07]  /*02c0*/  IMAD.MOV.U32 R4, RZ, RZ, R0 ;  /* 0x000000ffff047224 */ /* 0x000fce00078e0000 */
.L_x_8:
[----:B------:R-:W-:Y:S05]  /*02d0*/  BSYNC.RECONVERGENT B1 ;  /* 0x0000000000017941 */ /* 0x000fea0003800200 */
.L_x_7:
[----:B------:R-:W-:-:S06]  /*02e0*/  FMUL R4, R4, 1000 ;  /* 0x447a000004047820 */ /* 0x000fcc0000400000 */
[----:B------:R-:W0:Y:S02]  /*02f0*/  F2I.TRUNC.NTZ R4, R4 ;  /* 0x0000000400047305 */ /* 0x000e24000020f100 */
[----:B0-----:R-:W-:-:S07]  /*0300*/  VIADD R0, R4, 0x3e8 ;  /* 0x000003e804007836 */ /* 0x001fce0000000000 */
.L_x_6:
[----:B------:R-:W-:Y:S05]  /*0310*/  BSYNC.RECONVERGENT B0 ;  /* 0x0000000000007941 */ /* 0x000fea0003800200 */
.L_x_5:
[----:B------:R-:W0:Y:S02]  /*0320*/  LDC.64 R4, c[0x0][0x390] ;  /* 0x0000e400ff047b82 */ /* 0x000e240000000a00 */
[----:B0-----:R-:W-:-:S05]  /*0330*/  IMAD.WIDE.U32 R2, R2, 0x2, R4 ;  /* 0x0000000202027825 */ /* 0x001fca00078e0004 */
[----:B------:R-:W-:Y:S01]  /*0340*/  STG.E.U16 desc[UR4][R2.64], R0 ;  /* 0x0000000002007986 */ /* 0x000fe2000c101504 */
[----:B------:R-:W-:Y:S05]  /*0350*/  EXIT ;  /* 0x000000000000794d */ /* 0x000fea0003800000 */
        .weak           $__internal_1_$__cuda_sm3x_div_rn_noftz_f32_slowpath
        .type           $__internal_1_$__cuda_sm3x_div_rn_noftz_f32_slowpath,@function
        .size           $__internal_1_$__cuda_sm3x_div_rn_noftz_f32_slowpath,(.L_x_22 - $__internal_1_$__cuda_sm3x_div_rn_noftz_f32_slowpath)
$__internal_1_$__cuda_sm3x_div_rn_noftz_f32_slowpath:
[--C-:B------:R-:W-:Y:S01]  /*0360*/  SHF.R.U32.HI R6, RZ, 0x17, R3.reuse ;  /* 0x00000017ff067819 */ /* 0x100fe20000011603 */
[----:B------:R-:W-:Y:S01]  /*0370*/  BSSY.RECONVERGENT B2, `(.L_x_9) ;  /* 0x0000064000027945 */ /* 0x000fe20003800200 */
[--C-:B------:R-:W-:Y:S01]  /*0380*/  SHF.R.U32.HI R5, RZ, 0x17, R0.reuse ;  /* 0x00000017ff057819 */ /* 0x100fe20000011600 */
[----:B------:R-:W-:Y:S01]  /*0390*/  IMAD.MOV.U32 R7, RZ, RZ, R0 ;  /* 0x000000ffff077224 */ /* 0x000fe200078e0000 */
[----:B------:R-:W-:Y:S01]  /*03a0*/  LOP3.LUT R6, R6, 0xff, RZ, 0xc0, !PT ;  /* 0x000000ff06067812 */ /* 0x000fe200078ec0ff */
[----:B------:R-:W-:Y:S01]  /*03b0*/  IMAD.MOV.U32 R8, RZ, RZ, R3 ;  /* 0x000000ffff087224 */ /* 0x000fe200078e0003 */
[----:B------:R-:W-:-:S03]  /*03c0*/  LOP3.LUT R5, R5, 0xff, RZ, 0xc0, !PT ;  /* 0x000000ff05057812 */ /* 0x000fc600078ec0ff */
[----:B------:R-:W-:Y:S02]  /*03d0*/  VIADD R11, R6, 0xffffffff ;  /* 0xffffffff060b7836 */ /* 0x000fe40000000000 */
[----:B------:R-:W-:-:S03]  /*03e0*/  VIADD R10, R5, 0xffffffff ;  /* 0xffffffff050a7836 */ /* 0x000fc60000000000 */
[----:B------:R-:W-:-:S04]  /*03f0*/  ISETP.GT.U32.AND P0, PT, R11, 0xfd, PT ;  /* 0x000000fd0b00780c */ /* 0x000fc80003f04070 */
[----:B------:R-:W-:-:S13]  /*0400*/  ISETP.GT.U32.OR P0, PT, R10, 0xfd, P0 ;  /* 0x000000fd0a00780c */ /* 0x000fda0000704470 */
[----:B------:R-:W-:Y:S01]  /*0410*/  @!P0 IMAD.MOV.U32 R9, RZ, RZ, RZ ;  /* 0x000000ffff098224 */ /* 0x000fe200078e00ff */
[----:B------:R-:W-:Y:S06]  /*0420*/  @!P0 BRA `(.L_x_10) ;  /* 0x00000000005c8947 */ /* 0x000fec0003800000 */
[----:B------:R-:W-:Y:S02]  /*0430*/  FSETP.GTU.FTZ.AND P0, PT, |R0|, +INF , PT ;  /* 0x7f8000000000780b */ /* 0x000fe40003f1c200 */
[----:B------:R-:W-:-:S04]  /*0440*/  FSETP.GTU.FTZ.AND P1, PT, |R3|, +INF , PT ;  /* 0x7f8000000300780b */ /* 0x000fc80003f3c200 */
[----:B------:R-:W-:-:S13]  /*0450*/  PLOP3.LUT P0, PT, P0, P1, PT, 0xf8, 0x8f ;  /* 0x00000000008f781c */ /* 0x000fda0000703f70 */
[----:B------:R-:W-:Y:S05]  /*0460*/  @P0 BRA `(.L_x_11) ;  /* 0x00000004004c0947 */ /* 0x000fea0003800000 */
[----:B------:R-:W-:-:S13]  /*0470*/  LOP3.LUT P0, RZ, R8, 0x7fffffff, R7, 0xc8, !PT ;  /* 0x7fffffff08ff7812 */ /* 0x000fda000780c807 */
[----:B------:R-:W-:Y:S05]  /*0480*/  @!P0 BRA `(.L_x_12) ;  /* 0x00000004003c8947 */ /* 0x000fea0003800000 */
[C---:B------:R-:W-:Y:S02]  /*0490*/  FSETP.NEU.FTZ.AND P2, PT, |R0|.reuse, +INF , PT ;  /* 0x7f8000000000780b */ /* 0x040fe40003f5d200 */
[----:B------:R-:W-:Y:S02]  /*04a0*/  FSETP.NEU.FTZ.AND P1, PT, |R3|, +INF , PT ;  /* 0x7f8000000300780b */ /* 0x000fe40003f3d200 */
[----:B------:R-:W-:-:S11]  /*04b0*/  FSETP.NEU.FTZ.AND P0, PT, |R0|, +INF , PT ;  /* 0x7f8000000000780b */ /* 0x000fd60003f1d200 */
[----:B------:R-:W-:Y:S05]  /*04c0*/  @!P1 BRA !P2, `(.L_x_12) ;  /* 0x00000004002c9947 */ /* 0x000fea0005000000 */
[----:B------:R-:W-:-:S04]  /*04d0*/  LOP3.LUT P2, RZ, R7, 0x7fffffff, RZ, 0xc0, !PT ;  /* 0x7fffffff07ff7812 */ /* 0x000fc8000784c0ff */
[----:B------:R-:W-:-:S13]  /*04e0*/  PLOP3.LUT P1, PT, P1, P2, PT, 0x2f, 0xf2 ;  /* 0x0000000000f2781c */ /* 0x000fda0000f24577 */
[----:B------:R-:W-:Y:S05]  /*04f0*/  @P1 BRA `(.L_x_13) ;  /* 0x0000000400181947 */ /* 0x000fea0003800000 */
[----:B------:R-:W-:-:S04]  /*0500*/  LOP3.LUT P1, RZ, R8, 0x7fffffff, RZ, 0xc0, !PT ;  /* 0x7fffffff08ff7812 */ /* 0x000fc8000782c0ff */
[----:B------:R-:W-:-:S13]  /*0510*/  PLOP3.LUT P0, PT, P0, P1, PT, 0x2f, 0xf2 ;  /* 0x0000000000f2781c */ /* 0x000fda0000702577 */
[----:B------:R-:W-:Y:S05]  /*0520*/  @P0 BRA `(.L_x_14) ;  /* 0x0000000400000947 */ /* 0x000fea0003800000 */
[----:B------:R-:W-:Y:S02]  /*0530*/  ISETP.GE.AND P0, PT, R10, RZ, PT ;  /* 0x000000ff0a00720c */ /* 0x000fe40003f06270 */
[----:B------:R-:W-:-:S11]  /*0540*/  ISETP.GE.AND P1, PT, R11, RZ, PT ;  /* 0x000000ff0b00720c */ /* 0x000fd60003f26270 */
[----:B------:R-:W-:Y:S02]  /*0550*/  @P0 IMAD.MOV.U32 R9, RZ, RZ, RZ ;  /* 0x000000ffff090224 */ /* 0x000fe400078e00ff */
[----:B------:R-:W-:Y:S01]  /*0560*/  @!P0 FFMA R7, R0, 1.84467440737095516160e+19, RZ ;  /* 0x5f80000000078823 */ /* 0x000fe200000000ff */
[----:B------:R-:W-:Y:S02]  /*0570*/  @!P0 IMAD.MOV.U32 R9, RZ, RZ, -0x40 ;  /* 0xffffffc0ff098424 */ /* 0x000fe400078e00ff */
[----:B------:R-:W-:Y:S02]  /*0580*/  @!P1 FFMA R8, R3, 1.84467440737095516160e+19, RZ ;  /* 0x5f80000003089823 */ /* 0x000fe400000000ff */
[----:B------:R-:W-:-:S07]  /*0590*/  @!P1 VIADD R9, R9, 0x40 ;  /* 0x0000004009099836 */ /* 0x000fce0000000000 */
.L_x_10:
[----:B------:R-:W-:Y:S01]  /*05a0*/  LEA R3, R6, 0xc0800000, 0x17 ;  /* 0xc080000006037811 */ /* 0x000fe200078eb8ff */
[----:B------:R-:W-:Y:S01]  /*05b0*/  VIADD R5, R5, 0xffffff81 ;  /* 0xffffff8105057836 */ /* 0x000fe20000000000 */
[----:B------:R-:W-:Y:S03]  /*05c0*/  BSSY.RECONVERGENT B3, `(.L_x_15) ;  /* 0x0000035000037945 */ /* 0x000fe60003800200 */
[----:B------:R-:W-:Y:S01]  /*05d0*/  IMAD.IADD R3, R8, 0x1, -R3 ;  /* 0x0000000108037824 */ /* 0x000fe200078e0a03 */
[C---:B------:R-:W-:Y:S01]  /*05e0*/  IADD3 R6, PT, PT, R5.reuse, 0x7f, -R6 ;  /* 0x0000007f05067810 */ /* 0x040fe20007ffe806 */
[----:B------:R-:W-:Y:S02]  /*05f0*/  IMAD R0, R5, -0x800000, R7 ;  /* 0xff80000005007824 */ /* 0x000fe400078e0207 */
[----:B------:R-:W0:Y:S01]  /*0600*/  MUFU.RCP R8, R3 ;  /* 0x0000000300087308 */ /* 0x000e220000001000 */
[----:B------:R-:W-:Y:S01]  /*0610*/  FADD.FTZ R11, -R3, -RZ ;  /* 0x800000ff030b7221 */ /* 0x000fe20000010100 */
[----:B------:R-:W-:-:S03]  /*0620*/  IMAD.IADD R6, R6, 0x1, R9 ;  /* 0x0000000106067824 */ /* 0x000fc600078e0209 */
[----:B0-----:R-:W-:-:S04]  /*0630*/  FFMA R13, R8, R11, 1 ;  /* 0x3f800000080d7423 */ /* 0x001fc8000000000b */
[----:B------:R-:W-:-:S04]  /*0640*/  FFMA R10, R8, R13, R8 ;  /* 0x0000000d080a7223 */ /* 0x000fc80000000008 */
[----:B------:R-:W-:-:S04]  /*0650*/  FFMA R7, R0, R10, RZ ;  /* 0x0000000a00077223 */ /* 0x000fc800000000ff */
[----:B------:R-:W-:-:S04]  /*0660*/  FFMA R8, R11, R7, R0 ;  /* 0x000000070b087223 */ /* 0x000fc80000000000 */
[----:B------:R-:W-:-:S04]  /*0670*/  FFMA R7, R10, R8, R7 ;  /* 0x000000080a077223 */ /* 0x000fc80000000007 */
[----:B------:R-:W-:-:S04]  /*0680*/  FFMA R8, R11, R7, R0 ;  /* 0x000000070b087223 */ /* 0x000fc80000000000 */
[----:B------:R-:W-:-:S05]  /*0690*/  FFMA R0, R10, R8, R7 ;  /* 0x000000080a007223 */ /* 0x000fca0000000007 */
[----:B------:R-:W-:-:S04]  /*06a0*/  SHF.R.U32.HI R3, RZ, 0x17, R0 ;  /* 0x00000017ff037819 */ /* 0x000fc80000011600 */
[----:B------:R-:W-:-:S05]  /*06b0*/  LOP3.LUT R3, R3, 0xff, RZ, 0xc0, !PT ;  /* 0x000000ff03037812 */ /* 0x000fca00078ec0ff */
[----:B------:R-:W-:-:S04]  /*06c0*/  IMAD.IADD R9, R3, 0x1, R6 ;  /* 0x0000000103097824 */ /* 0x000fc800078e0206 */
[----:B------:R-:W-:-:S05]  /*06d0*/  VIADD R3, R9, 0xffffffff ;  /* 0xffffffff09037836 */ /* 0x000fca0000000000 */
[----:B------:R-:W-:-:S13]  /*06e0*/  ISETP.GE.U32.AND P0, PT, R3, 0xfe, PT ;  /* 0x000000fe0300780c */ /* 0x000fda0003f06070 */
[----:B------:R-:W-:Y:S05]  /*06f0*/  @!P0 BRA `(.L_x_16) ;  /* 0x0000000000808947 */ /* 0x000fea0003800000 */
[----:B------:R-:W-:-:S13]  /*0700*/  ISETP.GT.AND P0, PT, R9, 0xfe, PT ;  /* 0x000000fe0900780c */ /* 0x000fda0003f04270 */
[----:B------:R-:W-:Y:S05]  /*0710*/  @P0 BRA `(.L_x_17) ;  /* 0x00000000006c0947 */ /* 0x000fea0003800000 */
[----:B------:R-:W-:-:S13]  /*0720*/  ISETP.GE.AND P0, PT, R9, 0x1, PT ;  /* 0x000000010900780c */ /* 0x000fda0003f06270 */
[----:B------:R-:W-:Y:S05]  /*0730*/  @P0 BRA `(.L_x_18) ;  /* 0x0000000000740947 */ /* 0x000fea0003800000 */
[----:B------:R-:W-:Y:S02]  /*0740*/  ISETP.GE.AND P0, PT, R9, -0x18, PT ;  /* 0xffffffe80900780c */ /* 0x000fe40003f06270 */
[----:B------:R-:W-:-:S11]  /*0750*/  LOP3.LUT R0, R0, 0x80000000, RZ, 0xc0, !PT ;  /* 0x8000000000007812 */ /* 0x000fd600078ec0ff */
[----:B------:R-:W-:Y:S05]  /*0760*/  @!P0 BRA `(.L_x_18) ;  /* 0x0000000000688947 */ /* 0x000fea0003800000 */
[CCC-:B------:R-:W-:Y:S01]  /*0770*/  FFMA.RZ R3, R10.reuse, R8.reuse, R7.reuse ;  /* 0x000000080a037223 */ /* 0x1c0fe2000000c007 */
[CCC-:B------:R-:W-:Y:S01]  /*0780*/  FFMA.RM R6, R10.reuse, R8.reuse, R7.reuse ;  /* 0x000000080a067223 */ /* 0x1c0fe20000004007 */
[C---:B------:R-:W-:Y:S02]  /*0790*/  ISETP.NE.AND P2, PT, R9.reuse, RZ, PT ;  /* 0x000000ff0900720c */ /* 0x040fe40003f45270 */
[----:B------:R-:W-:Y:S02]  /*07a0*/  ISETP.NE.AND P1, PT, R9, RZ, PT ;  /* 0x000000ff0900720c */ /* 0x000fe40003f25270 */
[----:B------:R-:W-:Y:S01]  /*07b0*/  LOP3.LUT R5, R3, 0x7fffff, RZ, 0xc0, !PT ;  /* 0x007fffff03057812 */ /* 0x000fe200078ec0ff */
[----:B------:R-:W-:Y:S01]  /*07c0*/  FFMA.RP R3, R10, R8, R7 ;  /* 0x000000080a037223 */ /* 0x000fe20000008007 */
[----:B------:R-:W-:Y:S02]  /*07d0*/  VIADD R8, R9, 0x20 ;  /* 0x0000002009087836 */ /* 0x000fe40000000000 */
[----:B------:R-:W-:Y:S01]  /*07e0*/  LOP3.LUT R5, R5, 0x800000, RZ, 0xfc, !PT ;  /* 0x0080000005057812 */ /* 0x000fe200078efcff */
[----:B------:R-:W-:Y:S01]  /*07f0*/  IMAD.MOV R7, RZ, RZ, -R9 ;  /* 0x000000ffff077224 */ /* 0x000fe200078e0a09 */
[----:B------:R-:W-:-:S02]  /*0800*/  FSETP.NEU.FTZ.AND P0, PT, R3, R6, PT ;  /* 0x000000060300720b */ /* 0x000fc40003f1d000 */
[----:B------:R-:W-:Y:S02]  /*0810*/  SHF.L.U32 R8, R5, R8, RZ ;  /* 0x0000000805087219 */ /* 0x000fe400000006ff */
[----:B------:R-:W-:Y:S02]  /*0820*/  SEL R6, R7, RZ, P2 ;  /* 0x000000ff07067207 */ /* 0x000fe40001000000 */
[----:B------:R-:W-:Y:S02]  /*0830*/  ISETP.NE.AND P1, PT, R8, RZ, P1 ;  /* 0x000000ff0800720c */ /* 0x000fe40000f25270 */
[----:B------:R-:W-:Y:S02]  /*0840*/  SHF.R.U32.HI R6, RZ, R6, R5 ;  /* 0x00000006ff067219 */ /* 0x000fe40000011605 */
[----:B------:R-:W-:Y:S02]  /*0850*/  PLOP3.LUT P0, PT, P0, P1, PT, 0xf8, 0x8f ;  /* 0x00000000008f781c */ /* 0x000fe40000703f70 */
[----:B------:R-:W-:-:S02]  /*0860*/  SHF.R.U32.HI R8, RZ, 0x1, R6 ;  /* 0x00000001ff087819 */ /* 0x000fc40000011606 */
[----:B------:R-:W-:-:S04]  /*0870*/  SEL R3, RZ, 0x1, !P0 ;  /* 0x00000001ff037807 */ /* 0x000fc80004000000 */
[----:B------:R-:W-:-:S04]  /*0880*/  LOP3.LUT R3, R3, 0x1, R8, 0xf8, !PT ;  /* 0x0000000103037812 */ /* 0x000fc800078ef808 */
[----:B------:R-:W-:-:S05]  /*0890*/  LOP3.LUT R3, R3, R6, RZ, 0xc0, !PT ;  /* 0x0000000603037212 */ /* 0x000fca00078ec0ff */
[----:B------:R-:W-:-:S05]  /*08a0*/  IMAD.IADD R3, R8, 0x1, R3 ;  /* 0x0000000108037824 */ /* 0x000fca00078e0203 */
[----:B------:R-:W-:Y:S01]  /*08b0*/  LOP3.LUT R0, R3, R0, RZ, 0xfc, !PT ;  /* 0x0000000003007212 */ /* 0x000fe200078efcff */
[----:B------:R-:W-:Y:S06]  /*08c0*/  BRA `(.L_x_18) ;  /* 0x0000000000107947 */ /* 0x000fec0003800000 */
.L_x_17:
[----:B------:R-:W-:-:S04]  /*08d0*/  LOP3.LUT R0, R0, 0x80000000, RZ, 0xc0, !PT ;  /* 0x8000000000007812 */ /* 0x000fc800078ec0ff */
[----:B------:R-:W-:Y:S01]  /*08e0*/  LOP3.LUT R0, R0, 0x7f800000, RZ, 0xfc, !PT ;  /* 0x7f80000000007812 */ /* 0x000fe200078efcff */
[----:B------:R-:W-:Y:S06]  /*08f0*/  BRA `(.L_x_18) ;  /* 0x0000000000047947 */ /* 0x000fec0003800000 */
.L_x_16:
[----:B------:R-:W-:-:S07]  /*0900*/  IMAD R0, R6, 0x800000, R0 ;  /* 0x0080000006007824 */ /* 0x000fce00078e0200 */
.L_x_18:
[----:B------:R-:W-:Y:S05]  /*0910*/  BSYNC.RECONVERGENT B3 ;  /* 0x0000000000037941 */ /* 0x000fea0003800200 */
.L_x_15:
[----:B------:R-:W-:Y:S05]  /*0920*/  BRA `(.L_x_19) ;  /* 0x0000000000207947 */ /* 0x000fea0003800000 */
.L_x_14:
[----:B------:R-:W-:-:S04]  /*0930*/  LOP3.LUT R0, R8, 0x80000000, R7, 0x48, !PT ;  /* 0x8000000008007812 */ /* 0x000fc800078e4807 */
[----:B------:R-:W-:Y:S01]  /*0940*/  LOP3.LUT R0, R0, 0x7f800000, RZ, 0xfc, !PT ;  /* 0x7f80000000007812 */ /* 0x000fe200078efcff */
[----:B------:R-:W-:Y:S06]  /*0950*/  BRA `(.L_x_19) ;  /* 0x0000000000147947 */ /* 0x000fec0003800000 */
.L_x_13:
[----:B------:R-:W-:Y:S01]  /*0960*/  LOP3.LUT R0, R8, 0x80000000, R7, 0x48, !PT ;  /* 0x8000000008007812 */ /* 0x000fe200078e4807 */
[----:B------:R-:W-:Y:S06]  /*0970*/  BRA `(.L_x_19) ;  /* 0x00000000000c7947 */ /* 0x000fec0003800000 */
.L_x_12:
[----:B------:R-:W0:Y:S01]  /*0980*/  MUFU.RSQ R0, -QNAN ;  /* 0xffc0000000007908 */ /* 0x000e220000001400 */
[----:B------:R-:W-:Y:S05]  /*0990*/  BRA `(.L_x_19) ;  /* 0x0000000000047947 */ /* 0x000fea0003800000 */
.L_x_11:
[----:B------:R-:W-:-:S07]  /*09a0*/  FADD.FTZ R0, R0, R3 ;  /* 0x0000000300007221 */ /* 0x000fce0000010000 */
.L_x_19:
[----:B------:R-:W-:Y:S05]  /*09b0*/  BSYNC.RECONVERGENT B2 ;  /* 0x0000000000027941 */ /* 0x000fea0003800200 */
.L_x_9:
[----:B------:R-:W-:-:S04]  /*09c0*/  IMAD.MOV.U32 R5, RZ, RZ, 0x0 ;  /* 0x00000000ff057424 */ /* 0x000fc800078e00ff */
[----:B0-----:R-:W-:Y:S05]  /*09d0*/  RET.REL.NODEC R4 `(_Z11kernel_ndviPsS_S_ii) ;  /* 0xfffffff404887950 */ /* 0x001fea0003c3ffff */
.L_x_20:
        /* <DEDUP_REMOVED lines=10> */
.L_x_22:


//--------------------- .nv.shared._Z12kernel_sobelPsPfii --------------------------
	.section	.nv.shared._Z12kernel_sobelPsPfii,"aw",@nobits
	.sectionflags	@""
	.align	2
.nv.shared._Z12kernel_sobelPsPfii:
	.zero		3072


//--------------------- .nv.shared.reserved.0     --------------------------
	.section	.nv.shared.reserved.0,"aw",@nobits
	.weak		__nv_reservedSMEM_offset_0_alias
	.size		__nv_reservedSMEM_offset_0_alias, 0, 64
	.other		__nv_reservedSMEM_offset_0_alias,@"STO_CUDA_RESERVED_SHARED STV_DEFAULT"
__nv_reservedSMEM_offset_0_alias:
	.zero		0
	.zero		64


//--------------------- .nv.constant0._Z12kernel_sobelPsPfii --------------------------
	.section	.nv.constant0._Z12kernel_sobelPsPfii,"a",@progbits
	.sectionflags	@""
	.align	4
.nv.constant0._Z12kernel_sobelPsPfii:
	.zero		920


//--------------------- .nv.constant0._Z11kernel_ndviPsS_S_ii --------------------------
	.section	.nv.constant0._Z11kernel_ndviPsS_S_ii,"a",@progbits
	.sectionflags	@""
	.align	4
.nv.constant0._Z11kernel_ndviPsS_S_ii:
	.zero		928


//--------------------- SYMBOLS --------------------------

	.type		.nv.reservedSmem.offset0,@object
	.size		.nv.reservedSmem.offset0,0x4
	.type		.nv.reservedSmem.cap,@object
	.size		.nv.reservedSmem.cap,0x4
